	.headerflags	@"EF_CUDA_TEXMODE_UNIFIED EF_CUDA_64BIT_ADDRESS EF_CUDA_ACCELERATORS EF_CUDA_SM90 EF_CUDA_VIRTUAL_SM(EF_CUDA_SM90)"
	.elftype	@"ET_EXEC"


//--------------------- .nv.info                  --------------------------
	.section	.nv.info,"",@"SHT_CUDA_INFO"
	.align	4


	//----- nvinfo : EIATTR_REGCOUNT
	.align		4
        /*0000*/ 	.byte	0x04, 0x2f
        /*0002*/ 	.short	(.L_1 - .L_0)
	.align		4
.L_0:
        /*0004*/ 	.word	index@(triton_poi_fused_cat_4)
        /*0008*/ 	.word	0x00000012


	//----- nvinfo : EIATTR_MIN_STACK_SIZE
	.align		4
.L_1:
        /*000c*/ 	.byte	0x04, 0x12
        /*000e*/ 	.short	(.L_3 - .L_2)
	.align		4
.L_2:
        /*0010*/ 	.word	index@(triton_poi_fused_cat_4)
        /*0014*/ 	.word	0x00000000


	//----- nvinfo : EIATTR_FRAME_SIZE
	.align		4
.L_3:
        /*0018*/ 	.byte	0x04, 0x11
        /*001a*/ 	.short	(.L_5 - .L_4)
	.align		4
.L_4:
        /*001c*/ 	.word	index@(triton_poi_fused_cat_4)
        /*0020*/ 	.word	0x00000000


	//----- nvinfo : EIATTR_MIN_STACK_SIZE
	.align		4
.L_5:
        /*0024*/ 	.byte	0x04, 0x12
        /*0026*/ 	.short	(.L_7 - .L_6)
	.align		4
.L_6:
        /*0028*/ 	.word	index@(triton_poi_fused_cat_4)
        /*002c*/ 	.word	0x00000000
.L_7:


//--------------------- .nv.info.triton_poi_fused_cat_4 --------------------------
	.section	.nv.info.triton_poi_fused_cat_4,"",@"SHT_CUDA_INFO"
	.sectionflags	@""
	.align	4


	//----- nvinfo : EIATTR_CUDA_API_VERSION
	.align		4
        /*0000*/ 	.byte	0x04, 0x37
        /*0002*/ 	.short	(.L_9 - .L_8)
.L_8:
        /*0004*/ 	.word	0x0000007c


	//----- nvinfo : EIATTR_KPARAM_INFO
	.align		4
.L_9:
        /*0008*/ 	.byte	0x04, 0x17
        /*000a*/ 	.short	(.L_11 - .L_10)
.L_10:
        /*000c*/ 	.word	0x00000000
        /*0010*/ 	.short	0x0002
        /*0012*/ 	.short	0x0010
        /*0014*/ 	.byte	0x00, 0xf0, 0x11, 0x00


	//----- nvinfo : EIATTR_KPARAM_INFO
	.align		4
.L_11:
        /*0018*/ 	.byte	0x04, 0x17
        /*001a*/ 	.short	(.L_13 - .L_12)
.L_12:
        /*001c*/ 	.word	0x00000000
        /*0020*/ 	.short	0x0001
        /*0022*/ 	.short	0x0008
        /*0024*/ 	.byte	0x00, 0xf4, 0x21, 0x00


	//----- nvinfo : EIATTR_KPARAM_INFO
	.align		4
.L_13:
        /*0028*/ 	.byte	0x04, 0x17
        /*002a*/ 	.short	(.L_15 - .L_14)
.L_14:
        /*002c*/ 	.word	0x00000000
        /*0030*/ 	.short	0x0000
        /*0032*/ 	.short	0x0000
        /*0034*/ 	.byte	0x00, 0xf4, 0x21, 0x00


	//----- nvinfo : EIATTR_SPARSE_MMA_MASK
	.align		4
.L_15:
        /*0038*/ 	.byte	0x03, 0x50
        /*003a*/ 	.short	0x0000


	//----- nvinfo : EIATTR_MAXREG_COUNT
	.align		4
        /*003c*/ 	.byte	0x03, 0x1b
        /*003e*/ 	.short	0x00ff


	//----- nvinfo : EIATTR_EXIT_INSTR_OFFSETS
	.align		4
        /*0040*/ 	.byte	0x04, 0x1c
        /*0042*/ 	.short	(.L_17 - .L_16)


	//   ....[0]....
.L_16:
        /*0044*/ 	.word	0x00000480


	//   ....[1]....
        /*0048*/ 	.word	0x000004a0


	//----- nvinfo : EIATTR_REQNTID
	.align		4
.L_17:
        /*004c*/ 	.byte	0x04, 0x10
        /*004e*/ 	.short	(.L_19 - .L_18)
.L_18:
        /*0050*/ 	.word	0x00000080
        /*0054*/ 	.word	0x00000001
        /*0058*/ 	.word	0x00000001


	//----- nvinfo : EIATTR_CBANK_PARAM_SIZE
	.align		4
.L_19:
        /*005c*/ 	.byte	0x03, 0x19
        /*005e*/ 	.short	0x0014


	//----- nvinfo : EIATTR_PARAM_CBANK
	.align		4
        /*0060*/ 	.byte	0x04, 0x0a
        /*0062*/ 	.short	(.L_21 - .L_20)
	.align		4
.L_20:
        /*0064*/ 	.word	index@(.nv.constant0.triton_poi_fused_cat_4)
        /*0068*/ 	.short	0x0210
        /*006a*/ 	.short	0x0014


	//----- nvinfo : EIATTR_SW_WAR
	.align		4
.L_21:
        /*006c*/ 	.byte	0x04, 0x36
        /*006e*/ 	.short	(.L_23 - .L_22)
.L_22:
        /*0070*/ 	.word	0x00000008
.L_23:


//--------------------- .nv.callgraph             --------------------------
	.section	.nv.callgraph,"",@"SHT_CUDA_CALLGRAPH"
	.align	4
	.sectionentsize	8
	.align		4
        /*0000*/ 	.word	0x00000000
	.align		4
        /*0004*/ 	.word	0xffffffff
	.align		4
        /*0008*/ 	.word	0x00000000
	.align		4
        /*000c*/ 	.word	0xfffffffe
	.align		4
        /*0010*/ 	.word	0x00000000
	.align		4
        /*0014*/ 	.word	0xfffffffd
	.align		4
        /*0018*/ 	.word	0x00000000
	.align		4
        /*001c*/ 	.word	0xfffffffc


//--------------------- .text.triton_poi_fused_cat_4 --------------------------
	.section	.text.triton_poi_fused_cat_4,"ax",@progbits
	.align	128
        .global         triton_poi_fused_cat_4
        .type           triton_poi_fused_cat_4,@function
        .size           triton_poi_fused_cat_4,(.L_x_1 - triton_poi_fused_cat_4)
        .other          triton_poi_fused_cat_4,@"STO_CUDA_ENTRY STV_DEFAULT"
triton_poi_fused_cat_4:
.text.triton_poi_fused_cat_4:
[----:B------:R-:W0:Y:S02]  /*0000*/  LDC R1, c[0x0][0x28] ;  /* 0x00000a00ff017b82 */ /* 0x000e240000000800 */
[----:B------:R-:W1:Y:S01]  /*0010*/  S2R R0, SR_TID.X ;  /* 0x0000000000007919 */ /* 0x000e620000002100 */
[----:B------:R-:W-:Y:S01]  /*0020*/  ULDC.64 UR4, c[0x0][0x208] ;  /* 0x0000820000047ab9 */ /* 0x000fe20000000a00 */
[----:B------:R-:W2:Y:S01]  /*0030*/  S2R R3, SR_CTAID.X ;  /* 0x0000000000037919 */ /* 0x000ea20000002500 */
[----:B-1----:R-:W-:-:S05]  /*0040*/  IMAD.SHL.U32 R0, R0, 0x2, RZ ;  /* 0x0000000200007824 */ /* 0x002fca00078e00ff */
[----:B------:R-:W-:-:S05]  /*0050*/  LOP3.LUT R0, R0, 0xfe, RZ, 0xc0, !PT ;  /* 0x000000fe00007812 */ /* 0x000fca00078ec0ff */
[----:B--2---:R-:W-:-:S05]  /*0060*/  IMAD R0, R3, 0x100, R0 ;  /* 0x0000010003007824 */ /* 0x004fca00078e0200 */
[----:B------:R-:W-:-:S04]  /*0070*/  SHF.R.S32.HI R3, RZ, 0x1f, R0 ;  /* 0x0000001fff037819 */ /* 0x000fc80000011400 */
[----:B------:R-:W-:Y:S02]  /*0080*/  LEA.HI R4, R3, R0, RZ, 0x5 ;  /* 0x0000000003047211 */ /* 0x000fe400078f28ff */
[----:B------:R-:W1:Y:S02]  /*0090*/  LDC.64 R2, c[0x0][0x210] ;  /* 0x00008400ff027b82 */ /* 0x000e640000000a00 */
[----:B------:R-:W-:Y:S02]  /*00a0*/  LOP3.LUT R5, R4, 0xffffffe0, RZ, 0xc0, !PT ;  /* 0xffffffe004057812 */ /* 0x000fe400078ec0ff */
[----:B------:R-:W-:-:S03]  /*00b0*/  SHF.R.S32.HI R4, RZ, 0x5, R4 ;  /* 0x00000005ff047819 */ /* 0x000fc60000011404 */
[----:B------:R-:W-:-:S04]  /*00c0*/  IMAD.IADD R7, R0, 0x1, -R5 ;  /* 0x0000000100077824 */ /* 0x000fc800078e0a05 */
[----:B------:R-:W-:Y:S01]  /*00d0*/  IMAD R5, R4, 0x4, R7 ;  /* 0x0000000404057824 */ /* 0x000fe200078e0207 */
[----:B------:R-:W-:-:S04]  /*00e0*/  LOP3.LUT R14, R7, 0xfffffffc, RZ, 0xc0, !PT ;  /* 0xfffffffc070e7812 */ /* 0x000fc800078ec0ff */
[----:B------:R-:W-:-:S04]  /*00f0*/  ISETP.NE.AND P3, PT, R14, 0x18, PT ;  /* 0x000000180e00780c */ /* 0x000fc80003f65270 */
[----:B------:R-:W-:Y:S01]  /*0100*/  ISETP.LT.AND P6, PT, R0, 0x200, !P3 ;  /* 0x000002000000780c */ /* 0x000fe20005fc1270 */
[----:B-1----:R-:W-:Y:S01]  /*0110*/  IMAD.WIDE R2, R5, 0x4, R2 ;  /* 0x0000000405027825 */ /* 0x002fe200078e0202 */
[----:B------:R-:W-:-:S11]  /*0120*/  CS2R R4, SRZ ;  /* 0x0000000000047805 */ /* 0x000fd6000001ff00 */
[----:B------:R-:W2:Y:S01]  /*0130*/  @P6 LDG.E.EL.64 R4, desc[UR4][R2.64+0x5a0] ;  /* 0x0005a00402046981 */ /* 0x000ea2000c2e1b00 */
[----:B------:R-:W-:Y:S02]  /*0140*/  ISETP.GE.AND P0, PT, R0, 0x200, PT ;  /* 0x000002000000780c */ /* 0x000fe40003f06270 */
[----:B------:R-:W-:Y:S02]  /*0150*/  CS2R R12, SRZ ;  /* 0x00000000000c7805 */ /* 0x000fe4000001ff00 */
[C---:B------:R-:W-:Y:S02]  /*0160*/  ISETP.NE.AND P2, PT, R14.reuse, 0x10, PT ;  /* 0x000000100e00780c */ /* 0x040fe40003f45270 */
[----:B------:R-:W-:Y:S02]  /*0170*/  ISETP.GT.AND P5, PT, R7, 0x1b, !P0 ;  /* 0x0000001b0700780c */ /* 0x000fe400047a4270 */
[----:B------:R-:W-:Y:S02]  /*0180*/  ISETP.NE.AND P1, PT, R14, 0x14, PT ;  /* 0x000000140e00780c */ /* 0x000fe40003f25270 */
[----:B------:R-:W-:-:S02]  /*0190*/  ISETP.LT.AND P4, PT, R0, 0x200, !P2 ;  /* 0x000002000000780c */ /* 0x000fc40005781270 */
[----:B------:R-:W-:-:S07]  /*01a0*/  CS2R R8, SRZ ;  /* 0x0000000000087805 */ /* 0x000fce000001ff00 */
[----:B------:R-:W3:Y:S01]  /*01b0*/  @P5 LDG.E.EL.64 R12, desc[UR4][R2.64+0x690] ;  /* 0x00069004020c5981 */ /* 0x000ee2000c2e1b00 */
[----:B--2---:R-:W-:Y:S02]  /*01c0*/  SEL R6, R4, RZ, P6 ;  /* 0x000000ff04067207 */ /* 0x004fe40003000000 */
[----:B------:R-:W-:Y:S02]  /*01d0*/  SEL R10, R5, RZ, P6 ;  /* 0x000000ff050a7207 */ /* 0x000fe40003000000 */
[----:B------:R-:W-:Y:S02]  /*01e0*/  CS2R R4, SRZ ;  /* 0x0000000000047805 */ /* 0x000fe4000001ff00 */
[----:B------:R-:W-:-:S04]  /*01f0*/  ISETP.LT.AND P6, PT, R0, 0x200, !P1 ;  /* 0x000002000000780c */ /* 0x000fc80004fc1270 */
[----:B------:R-:W2:Y:S09]  /*0200*/  @P4 LDG.E.EL.64 R4, desc[UR4][R2.64+0x3c0] ;  /* 0x0003c00402044981 */ /* 0x000eb2000c2e1b00 */
[----:B------:R-:W4:Y:S01]  /*0210*/  @P6 LDG.E.EL.64 R8, desc[UR4][R2.64+0x4b0] ;  /* 0x0004b00402086981 */ /* 0x000f22000c2e1b00 */
[----:B---3--:R-:W-:-:S02]  /*0220*/  @P3 SEL R6, R12, RZ, P5 ;  /* 0x000000ff0c063207 */ /* 0x008fc40002800000 */
[----:B------:R-:W-:Y:S02]  /*0230*/  @P3 SEL R10, R13, RZ, P5 ;  /* 0x000000ff0d0a3207 */ /* 0x000fe40002800000 */
[----:B------:R-:W-:-:S04]  /*0240*/  ISETP.NE.AND P3, PT, R14, 0x8, PT ;  /* 0x000000080e00780c */ /* 0x000fc80003f65270 */
[----:B------:R-:W-:Y:S02]  /*0250*/  ISETP.LT.AND P5, PT, R0, 0x200, !P3 ;  /* 0x000002000000780c */ /* 0x000fe40005fa1270 */
[----:B--2---:R-:W-:Y:S02]  /*0260*/  SEL R12, R4, RZ, P4 ;  /* 0x000000ff040c7207 */ /* 0x004fe40002000000 */
[----:B------:R-:W-:Y:S02]  /*0270*/  SEL R13, R5, RZ, P4 ;  /* 0x000000ff050d7207 */ /* 0x000fe40002000000 */
[----:B------:R-:W-:Y:S02]  /*0280*/  ISETP.NE.AND P4, PT, R14, 0xc, PT ;  /* 0x0000000c0e00780c */ /* 0x000fe40003f85270 */
[----:B----4-:R-:W-:Y:S02]  /*0290*/  SEL R11, R8, RZ, P6 ;  /* 0x000000ff080b7207 */ /* 0x010fe40003000000 */
[----:B------:R-:W-:-:S02]  /*02a0*/  SEL R15, R9, RZ, P6 ;  /* 0x000000ff090f7207 */ /* 0x000fc40003000000 */
[----:B------:R-:W-:Y:S02]  /*02b0*/  ISETP.LT.AND P6, PT, R0, 0x200, !P4 ;  /* 0x000002000000780c */ /* 0x000fe400067c1270 */
[----:B------:R-:W-:Y:S02]  /*02c0*/  CS2R R8, SRZ ;  /* 0x0000000000087805 */ /* 0x000fe4000001ff00 */
[----:B------:R-:W-:-:S04]  /*02d0*/  CS2R R4, SRZ ;  /* 0x0000000000047805 */ /* 0x000fc8000001ff00 */
[----:B------:R-:W2:Y:S05]  /*02e0*/  @P5 LDG.E.EL.64 R8, desc[UR4][R2.64+0x1e0] ;  /* 0x0001e00402085981 */ /* 0x000eaa000c2e1b00 */
[----:B------:R-:W3:Y:S01]  /*02f0*/  @P6 LDG.E.EL.64 R4, desc[UR4][R2.64+0x2d0] ;  /* 0x0002d00402046981 */ /* 0x000ee2000c2e1b00 */
[----:B------:R-:W-:Y:S02]  /*0300*/  @P2 SEL R12, R11, R6, !P1 ;  /* 0x000000060b0c2207 */ /* 0x000fe40004800000 */
[----:B------:R-:W-:Y:S02]  /*0310*/  @P2 SEL R13, R15, R10, !P1 ;  /* 0x0000000a0f0d2207 */ /* 0x000fe40004800000 */
[----:B------:R-:W-:-:S02]  /*0320*/  ISETP.NE.AND P1, PT, R14, 0x4, PT ;  /* 0x000000040e00780c */ /* 0x000fc40003f25270 */
[----:B------:R-:W-:Y:S02]  /*0330*/  ISETP.GE.AND P2, PT, R7, 0x4, PT ;  /* 0x000000040700780c */ /* 0x000fe40003f46270 */
[----:B------:R-:W-:Y:S02]  /*0340*/  CS2R R6, SRZ ;  /* 0x0000000000067805 */ /* 0x000fe4000001ff00 */
[----:B--2---:R-:W-:Y:S02]  /*0350*/  SEL R10, R8, RZ, P5 ;  /* 0x000000ff080a7207 */ /* 0x004fe40002800000 */
[----:B------:R-:W-:Y:S02]  /*0360*/  SEL R11, R9, RZ, P5 ;  /* 0x000000ff090b7207 */ /* 0x000fe40002800000 */
[----:B------:R-:W-:Y:S02]  /*0370*/  ISETP.LT.AND P5, PT, R0, 0x200, !P1 ;  /* 0x000002000000780c */ /* 0x000fe40004fa1270 */
[----:B---3--:R-:W-:-:S02]  /*0380*/  SEL R15, R4, RZ, P6 ;  /* 0x000000ff040f7207 */ /* 0x008fc40003000000 */
[----:B------:R-:W-:Y:S02]  /*0390*/  SEL R14, R5, RZ, P6 ;  /* 0x000000ff050e7207 */ /* 0x000fe40003000000 */
[----:B------:R-:W-:Y:S02]  /*03a0*/  ISETP.LT.AND P6, PT, R0, 0x200, !P2 ;  /* 0x000002000000780c */ /* 0x000fe400057c1270 */
[----:B------:R-:W-:Y:S01]  /*03b0*/  CS2R R8, SRZ ;  /* 0x0000000000087805 */ /* 0x000fe2000001ff00 */
[----:B------:R-:W1:Y:S05]  /*03c0*/  LDC.64 R4, c[0x0][0x218] ;  /* 0x00008600ff047b82 */ /* 0x000e6a0000000a00 */
[----:B------:R-:W2:Y:S05]  /*03d0*/  @P5 LDG.E.EL.64 R8, desc[UR4][R2.64+0xf0] ;  /* 0x0000f00402085981 */ /* 0x000eaa000c2e1b00 */
[----:B------:R-:W3:Y:S01]  /*03e0*/  @P6 LDG.E.EL.64 R6, desc[UR4][R2.64] ;  /* 0x0000000402066981 */ /* 0x000ee2000c2e1b00 */
[----:B------:R-:W-:-:S02]  /*03f0*/  @P3 SEL R11, R14, R13, !P4 ;  /* 0x0000000d0e0b3207 */ /* 0x000fc40006000000 */
[----:B------:R-:W-:Y:S01]  /*0400*/  @P3 SEL R10, R15, R12, !P4 ;  /* 0x0000000c0f0a3207 */ /* 0x000fe20006000000 */
[----:B-1----:R-:W-:Y:S01]  /*0410*/  IMAD.WIDE R4, R0, 0x4, R4 ;  /* 0x0000000400047825 */ /* 0x002fe200078e0204 */
[----:B--2---:R-:W-:Y:S02]  /*0420*/  SEL R13, R8, RZ, P5 ;  /* 0x000000ff080d7207 */ /* 0x004fe40002800000 */
[----:B------:R-:W-:Y:S02]  /*0430*/  SEL R8, R9, RZ, P5 ;  /* 0x000000ff09087207 */ /* 0x000fe40002800000 */
[----:B---3--:R-:W-:Y:S02]  /*0440*/  SEL R6, R6, RZ, P6 ;  /* 0x000000ff06067207 */ /* 0x008fe40003000000 */
[----:B------:R-:W-:Y:S02]  /*0450*/  SEL R7, R7, RZ, P6 ;  /* 0x000000ff07077207 */ /* 0x000fe40003000000 */
[----:B------:R-:W-:-:S02]  /*0460*/  @P2 SEL R6, R13, R10, !P1 ;  /* 0x0000000a0d062207 */ /* 0x000fc40004800000 */
[----:B------:R-:W-:Y:S01]  /*0470*/  @P2 SEL R7, R8, R11, !P1 ;  /* 0x0000000b08072207 */ /* 0x000fe20004800000 */
[----:B------:R-:W-:Y:S06]  /*0480*/  @P0 EXIT ;  /* 0x000000000000094d */ /* 0x000fec0003800000 */
[----:B------:R-:W-:Y:S01]  /*0490*/  STG.E.64 desc[UR4][R4.64], R6 ;  /* 0x0000000604007986 */ /* 0x000fe2000c101b04 */
[----:B------:R-:W-:Y:S05]  /*04a0*/  EXIT ;  /* 0x000000000000794d */ /* 0x000fea0003800000 */
.L_x_0:
[----:B------:R-:W-:-:S00]  /*04b0*/  BRA `(.L_x_0) ;  /* 0xfffffffc00fc7947 */ /* 0x000fc0000383ffff */
[----:B------:R-:W-:-:S00]  /*04c0*/  NOP ;  /* 0x0000000000007918 */ /* 0x000fc00000000000 */
        /* <DEDUP_REMOVED lines=11> */
.L_x_1:


//--------------------- .nv.constant0.triton_poi_fused_cat_4 --------------------------
	.section	.nv.constant0.triton_poi_fused_cat_4,"a",@progbits
	.sectionflags	@""
	.align	4
.nv.constant0.triton_poi_fused_cat_4:
	.zero		548
